//
// Generated by NVIDIA NVVM Compiler
//
// Compiler Build ID: CL-36424714
// Cuda compilation tools, release 13.0, V13.0.88
// Based on NVVM 20.0.0
//

.version 9.0
.target sm_100
.address_size 64

	// .globl	_Z26device_copy_vector4_kernelPiS_i

.visible .entry _Z26device_copy_vector4_kernelPiS_i(
	.param .u64 .ptr .align 1 _Z26device_copy_vector4_kernelPiS_i_param_0,
	.param .u64 .ptr .align 1 _Z26device_copy_vector4_kernelPiS_i_param_1,
	.param .u32 _Z26device_copy_vector4_kernelPiS_i_param_2
)
{
	.reg .pred 	%p<14>;
	.reg .b32 	%r<81>;
	.reg .b64 	%rd<27>;

	ld.param.u64 	%rd7, [_Z26device_copy_vector4_kernelPiS_i_param_0];
	ld.param.u64 	%rd8, [_Z26device_copy_vector4_kernelPiS_i_param_1];
	ld.param.u32 	%r26, [_Z26device_copy_vector4_kernelPiS_i_param_2];
	cvta.to.global.u64 	%rd1, %rd8;
	cvta.to.global.u64 	%rd2, %rd7;
	mov.u32 	%r27, %ctaid.x;
	mov.u32 	%r1, %ntid.x;
	mov.u32 	%r28, %tid.x;
	mad.lo.s32 	%r2, %r27, %r1, %r28;
	shr.s32 	%r29, %r26, 31;
	shr.u32 	%r30, %r29, 30;
	add.s32 	%r31, %r26, %r30;
	shr.s32 	%r3, %r31, 2;
	setp.ge.s32 	%p1, %r2, %r3;
	@%p1 bra 	$L__BB0_3;
	mov.u32 	%r32, %nctaid.x;
	mul.lo.s32 	%r4, %r1, %r32;
	mov.u32 	%r73, %r2;
$L__BB0_2:
	mul.wide.s32 	%rd9, %r73, 16;
	add.s64 	%rd10, %rd1, %rd9;
	add.s64 	%rd11, %rd2, %rd9;
	ld.global.v4.u32 	{%r33, %r34, %r35, %r36}, [%rd11];
	st.global.v4.u32 	[%rd10], {%r33, %r34, %r35, %r36};
	add.s32 	%r73, %r73, %r4;
	setp.lt.s32 	%p2, %r73, %r3;
	@%p2 bra 	$L__BB0_2;
$L__BB0_3:
	and.b32  	%r40, %r31, -4;
	sub.s32 	%r7, %r26, %r40;
	setp.ne.s32 	%p3, %r2, %r3;
	setp.eq.s32 	%p4, %r7, 0;
	or.pred  	%p5, %p3, %p4;
	@%p5 bra 	$L__BB0_16;
	and.b32  	%r8, %r7, 15;
	setp.gt.s32 	%p6, %r7, -1;
	mov.u32 	%r76, %r7;
	@%p6 bra 	$L__BB0_7;
	and.b32  	%r41, %r7, -16;
	neg.s32 	%r74, %r41;
	mul.wide.s32 	%rd12, %r26, 4;
	add.s64 	%rd13, %rd12, 32;
	add.s64 	%rd3, %rd2, %rd13;
	add.s64 	%rd4, %rd1, %rd13;
	mov.u32 	%r76, %r7;
$L__BB0_6:
	.pragma "nounroll";
	mul.wide.s32 	%rd14, %r76, 4;
	sub.s64 	%rd15, %rd3, %rd14;
	sub.s64 	%rd16, %rd4, %rd14;
	ld.global.u32 	%r42, [%rd15+-32];
	st.global.u32 	[%rd16+-32], %r42;
	ld.global.u32 	%r43, [%rd15+-28];
	st.global.u32 	[%rd16+-28], %r43;
	ld.global.u32 	%r44, [%rd15+-24];
	st.global.u32 	[%rd16+-24], %r44;
	ld.global.u32 	%r45, [%rd15+-20];
	st.global.u32 	[%rd16+-20], %r45;
	ld.global.u32 	%r46, [%rd15+-16];
	st.global.u32 	[%rd16+-16], %r46;
	ld.global.u32 	%r47, [%rd15+-12];
	st.global.u32 	[%rd16+-12], %r47;
	ld.global.u32 	%r48, [%rd15+-8];
	st.global.u32 	[%rd16+-8], %r48;
	ld.global.u32 	%r49, [%rd15+-4];
	st.global.u32 	[%rd16+-4], %r49;
	ld.global.u32 	%r50, [%rd15];
	st.global.u32 	[%rd16], %r50;
	ld.global.u32 	%r51, [%rd15+4];
	st.global.u32 	[%rd16+4], %r51;
	ld.global.u32 	%r52, [%rd15+8];
	st.global.u32 	[%rd16+8], %r52;
	ld.global.u32 	%r53, [%rd15+12];
	st.global.u32 	[%rd16+12], %r53;
	ld.global.u32 	%r54, [%rd15+16];
	st.global.u32 	[%rd16+16], %r54;
	ld.global.u32 	%r55, [%rd15+20];
	st.global.u32 	[%rd16+20], %r55;
	ld.global.u32 	%r56, [%rd15+24];
	st.global.u32 	[%rd16+24], %r56;
	add.s32 	%r76, %r76, -16;
	ld.global.u32 	%r57, [%rd15+28];
	st.global.u32 	[%rd16+28], %r57;
	add.s32 	%r74, %r74, 16;
	setp.ne.s32 	%p7, %r74, 0;
	@%p7 bra 	$L__BB0_6;
$L__BB0_7:
	setp.eq.s32 	%p8, %r8, 0;
	@%p8 bra 	$L__BB0_16;
	and.b32  	%r15, %r7, 7;
	setp.lt.u32 	%p9, %r8, 8;
	@%p9 bra 	$L__BB0_10;
	sub.s32 	%r58, %r26, %r76;
	mul.wide.s32 	%rd17, %r58, 4;
	add.s64 	%rd18, %rd2, %rd17;
	ld.global.u32 	%r59, [%rd18];
	add.s64 	%rd19, %rd1, %rd17;
	st.global.u32 	[%rd19], %r59;
	ld.global.u32 	%r60, [%rd18+4];
	st.global.u32 	[%rd19+4], %r60;
	ld.global.u32 	%r61, [%rd18+8];
	st.global.u32 	[%rd19+8], %r61;
	ld.global.u32 	%r62, [%rd18+12];
	st.global.u32 	[%rd19+12], %r62;
	ld.global.u32 	%r63, [%rd18+16];
	st.global.u32 	[%rd19+16], %r63;
	ld.global.u32 	%r64, [%rd18+20];
	st.global.u32 	[%rd19+20], %r64;
	ld.global.u32 	%r65, [%rd18+24];
	st.global.u32 	[%rd19+24], %r65;
	ld.global.u32 	%r66, [%rd18+28];
	st.global.u32 	[%rd19+28], %r66;
	add.s32 	%r76, %r76, -8;
$L__BB0_10:
	setp.eq.s32 	%p10, %r15, 0;
	@%p10 bra 	$L__BB0_16;
	and.b32  	%r18, %r7, 3;
	setp.lt.u32 	%p11, %r15, 4;
	@%p11 bra 	$L__BB0_13;
	sub.s32 	%r67, %r26, %r76;
	mul.wide.s32 	%rd20, %r67, 4;
	add.s64 	%rd21, %rd2, %rd20;
	ld.global.u32 	%r68, [%rd21];
	add.s64 	%rd22, %rd1, %rd20;
	st.global.u32 	[%rd22], %r68;
	ld.global.u32 	%r69, [%rd21+4];
	st.global.u32 	[%rd22+4], %r69;
	ld.global.u32 	%r70, [%rd21+8];
	st.global.u32 	[%rd22+8], %r70;
	ld.global.u32 	%r71, [%rd21+12];
	st.global.u32 	[%rd22+12], %r71;
	add.s32 	%r76, %r76, -4;
$L__BB0_13:
	setp.eq.s32 	%p12, %r18, 0;
	@%p12 bra 	$L__BB0_16;
	mul.wide.s32 	%rd23, %r26, 4;
	add.s64 	%rd5, %rd1, %rd23;
	add.s64 	%rd6, %rd2, %rd23;
	neg.s32 	%r79, %r18;
$L__BB0_15:
	.pragma "nounroll";
	mul.wide.s32 	%rd24, %r76, 4;
	sub.s64 	%rd25, %rd5, %rd24;
	add.s32 	%r76, %r76, -1;
	sub.s64 	%rd26, %rd6, %rd24;
	ld.global.u32 	%r72, [%rd26];
	st.global.u32 	[%rd25], %r72;
	add.s32 	%r79, %r79, 1;
	setp.ne.s32 	%p13, %r79, 0;
	@%p13 bra 	$L__BB0_15;
$L__BB0_16:
	ret;

}


// ===== COMPILED SASS (sm_100) =====

	.target	sm_100

	.elftype	@"ET_EXEC"


//--------------------- .note.nv.tkinfo           --------------------------
	.section	.note.nv.tkinfo,"",@"SHT_NOTE"
	.sectionflags	@"SHF_NOTE_NV_TKINFO"
	.tkinfo
        /*0018*/ 	.word	0x00000002
        /*0030*/ 	.string	""
        /*0030*/ 	.string	"ptxas"
        /*0030*/ 	.string	"Cuda compilation tools, release 13.0, V13.0.88"
        /*0030*/ 	.string	"Build cuda_13.0.r13.0/compiler.36424714_0"
        /*0030*/ 	.string	"-arch sm_100 -m 64 "



//--------------------- .note.nv.cuinfo           --------------------------
	.section	.note.nv.cuinfo,"",@"SHT_NOTE"
	.sectionflags	@"SHF_NOTE_NV_CUINFO"
        /*0018*/ 	.short	0x0002
        /*001a*/ 	.short	0x0064
        /*001c*/ 	.short	0x0082
	.zero		2


//--------------------- .nv.info                  --------------------------
	.section	.nv.info,"",@"SHT_CUDA_INFO"
	.align	4


	//----- nvinfo : EIATTR_REGCOUNT
	.align		4
        /*0000*/ 	.byte	0x04, 0x2f
        /*0002*/ 	.short	(.L_1 - .L_0)
	.align		4
.L_0:
        /*0004*/ 	.word	index@(_Z26device_copy_vector4_kernelPiS_i)
        /*0008*/ 	.word	0x00000014


	//----- nvinfo : EIATTR_FRAME_SIZE
	.align		4
.L_1:
        /*000c*/ 	.byte	0x04, 0x11
        /*000e*/ 	.short	(.L_3 - .L_2)
	.align		4
.L_2:
        /*0010*/ 	.word	index@(_Z26device_copy_vector4_kernelPiS_i)
        /*0014*/ 	.word	0x00000000


	//----- nvinfo : EIATTR_MIN_STACK_SIZE
	.align		4
.L_3:
        /*0018*/ 	.byte	0x04, 0x12
        /*001a*/ 	.short	(.L_5 - .L_4)
	.align		4
.L_4:
        /*001c*/ 	.word	index@(_Z26device_copy_vector4_kernelPiS_i)
        /*0020*/ 	.word	0x00000000
.L_5:


//--------------------- .nv.compat                --------------------------
	.section	.nv.compat,"",@"SHT_CUDA_COMPAT_INFO"
	.align	4
        /*0000*/ 	.byte	0x02, 0x09, 0x00, 0x00, 0x02, 0x02, 0x01, 0x00, 0x02, 0x05, 0x05, 0x00, 0x03, 0x07, 0x01, 0x01
        /*0010*/ 	.byte	0x02, 0x03, 0x00, 0x00, 0x02, 0x06, 0x01, 0x00, 0x04, 0x0b, 0x08, 0x00, 0x09, 0x00, 0x00, 0x00
        /*0020*/ 	.byte	0x00, 0x00, 0x00, 0x00


//--------------------- .nv.info._Z26device_copy_vector4_kernelPiS_i --------------------------
	.section	.nv.info._Z26device_copy_vector4_kernelPiS_i,"",@"SHT_CUDA_INFO"
	.sectionflags	@""
	.align	4


	//----- nvinfo : EIATTR_CUDA_API_VERSION
	.align		4
        /*0000*/ 	.byte	0x04, 0x37
        /*0002*/ 	.short	(.L_7 - .L_6)
.L_6:
        /*0004*/ 	.word	0x00000082


	//----- nvinfo : EIATTR_KPARAM_INFO
	.align		4
.L_7:
        /*0008*/ 	.byte	0x04, 0x17
        /*000a*/ 	.short	(.L_9 - .L_8)
.L_8:
        /*000c*/ 	.word	0x00000000
        /*0010*/ 	.short	0x0002
        /*0012*/ 	.short	0x0010
        /*0014*/ 	.byte	0x00, 0xf0, 0x11, 0x00


	//----- nvinfo : EIATTR_KPARAM_INFO
	.align		4
.L_9:
        /*0018*/ 	.byte	0x04, 0x17
        /*001a*/ 	.short	(.L_11 - .L_10)
.L_10:
        /*001c*/ 	.word	0x00000000
        /*0020*/ 	.short	0x0001
        /*0022*/ 	.short	0x0008
        /*0024*/ 	.byte	0x00, 0xf5, 0x21, 0x00


	//----- nvinfo : EIATTR_KPARAM_INFO
	.align		4
.L_11:
        /*0028*/ 	.byte	0x04, 0x17
        /*002a*/ 	.short	(.L_13 - .L_12)
.L_12:
        /*002c*/ 	.word	0x00000000
        /*0030*/ 	.short	0x0000
        /*0032*/ 	.short	0x0000
        /*0034*/ 	.byte	0x00, 0xf5, 0x21, 0x00


	//----- nvinfo : EIATTR_SPARSE_MMA_MASK
	.align		4
.L_13:
        /*0038*/ 	.byte	0x03, 0x50
        /*003a*/ 	.short	0x0000


	//----- nvinfo : EIATTR_MAXREG_COUNT
	.align		4
        /*003c*/ 	.byte	0x03, 0x1b
        /*003e*/ 	.short	0x00ff


	//----- nvinfo : EIATTR_MERCURY_ISA_VERSION
	.align		4
        /*0040*/ 	.byte	0x03, 0x5f
        /*0042*/ 	.short	0x0101


	//----- nvinfo : EIATTR_VRC_CTA_INIT_COUNT
	.align		4
        /*0044*/ 	.byte	0x02, 0x4a
	.zero		1
	.zero		1


	//----- nvinfo : EIATTR_EXIT_INSTR_OFFSETS
	.align		4
        /*0048*/ 	.byte	0x04, 0x1c
        /*004a*/ 	.short	(.L_15 - .L_14)


	//   ....[0]....
.L_14:
        /*004c*/ 	.word	0x000001e0


	//   ....[1]....
        /*0050*/ 	.word	0x00000580


	//   ....[2]....
        /*0054*/ 	.word	0x00000730


	//   ....[3]....
        /*0058*/ 	.word	0x00000860


	//   ....[4]....
        /*005c*/ 	.word	0x00000960


	//----- nvinfo : EIATTR_CRS_STACK_SIZE
	.align		4
.L_15:
        /*0060*/ 	.byte	0x04, 0x1e
        /*0062*/ 	.short	(.L_17 - .L_16)
.L_16:
        /*0064*/ 	.word	0x00000000


	//----- nvinfo : EIATTR_CBANK_PARAM_SIZE
	.align		4
.L_17:
        /*0068*/ 	.byte	0x03, 0x19
        /*006a*/ 	.short	0x0014


	//----- nvinfo : EIATTR_PARAM_CBANK
	.align		4
        /*006c*/ 	.byte	0x04, 0x0a
        /*006e*/ 	.short	(.L_19 - .L_18)
	.align		4
.L_18:
        /*0070*/ 	.word	index@(.nv.constant0._Z26device_copy_vector4_kernelPiS_i)
        /*0074*/ 	.short	0x0380
        /*0076*/ 	.short	0x0014


	//----- nvinfo : EIATTR_SW_WAR
	.align		4
.L_19:
        /*0078*/ 	.byte	0x04, 0x36
        /*007a*/ 	.short	(.L_21 - .L_20)
.L_20:
        /*007c*/ 	.word	0x00000008
.L_21:


//--------------------- .nv.callgraph             --------------------------
	.section	.nv.callgraph,"",@"SHT_CUDA_CALLGRAPH"
	.align	4
	.sectionentsize	8
	.align		4
        /*0000*/ 	.word	0x00000000
	.align		4
        /*0004*/ 	.word	0xffffffff
	.align		4
        /*0008*/ 	.word	0x00000000
	.align		4
        /*000c*/ 	.word	0xfffffffe
	.align		4
        /*0010*/ 	.word	0x00000000
	.align		4
        /*0014*/ 	.word	0xfffffffd
	.align		4
        /*0018*/ 	.word	0x00000000
	.align		4
        /*001c*/ 	.word	0xfffffffc


//--------------------- .text._Z26device_copy_vector4_kernelPiS_i --------------------------
	.section	.text._Z26device_copy_vector4_kernelPiS_i,"ax",@progbits
	.align	128
        .global         _Z26device_copy_vector4_kernelPiS_i
        .type           _Z26device_copy_vector4_kernelPiS_i,@function
        .size           _Z26device_copy_vector4_kernelPiS_i,(.L_x_9 - _Z26device_copy_vector4_kernelPiS_i)
        .other          _Z26device_copy_vector4_kernelPiS_i,@"STO_CUDA_ENTRY STV_DEFAULT"
_Z26device_copy_vector4_kernelPiS_i:
.text._Z26device_copy_vector4_kernelPiS_i:
[----:B------:R-:W-:Y:S01]  /*0000*/  LDC R1, c[0x0][0x37c] ;  /* 0x0000df00ff017b82 */ /* 0x000fe20000000800 */
[----:B------:R-:W0:Y:S01]  /*0010*/  S2R R3, SR_TID.X ;  /* 0x0000000000037919 */ /* 0x000e220000002100 */
[----:B------:R-:W1:Y:S06]  /*0020*/  LDCU UR13, c[0x0][0x390] ;  /* 0x00007200ff0d77ac */ /* 0x000e6c0008000800 */
[----:B------:R-:W0:Y:S01]  /*0030*/  S2UR UR5, SR_CTAID.X ;  /* 0x00000000000579c3 */ /* 0x000e220000002500 */
[----:B------:R-:W-:Y:S01]  /*0040*/  BSSY.RECONVERGENT B0, `(.L_x_0) ;  /* 0x0000015000007945 */ /* 0x000fe20003800200 */
[----:B------:R-:W2:Y:S06]  /*0050*/  LDCU.64 UR14, c[0x0][0x358] ;  /* 0x00006b00ff0e77ac */ /* 0x000eac0008000a00 */
[----:B------:R-:W0:Y:S01]  /*0060*/  LDC R12, c[0x0][0x360] ;  /* 0x0000d800ff0c7b82 */ /* 0x000e220000000800 */
[----:B-1----:R-:W-:-:S04]  /*0070*/  USHF.R.S32.HI UR4, URZ, 0x1f, UR13 ;  /* 0x0000001fff047899 */ /* 0x002fc8000801140d */
[----:B------:R-:W-:-:S04]  /*0080*/  ULEA.HI UR4, UR4, UR13, URZ, 0x2 ;  /* 0x0000000d04047291 */ /* 0x000fc8000f8f10ff */
[----:B------:R-:W-:Y:S01]  /*0090*/  USHF.R.S32.HI UR7, URZ, 0x2, UR4 ;  /* 0x00000002ff077899 */ /* 0x000fe20008011404 */
[----:B0-----:R-:W-:-:S05]  /*00a0*/  IMAD R0, R12, UR5, R3 ;  /* 0x000000050c007c24 */ /* 0x001fca000f8e0203 */
[----:B------:R-:W-:-:S13]  /*00b0*/  ISETP.GE.AND P0, PT, R0, UR7, PT ;  /* 0x0000000700007c0c */ /* 0x000fda000bf06270 */
[----:B--2---:R-:W-:Y:S05]  /*00c0*/  @P0 BRA `(.L_x_1) ;  /* 0x0000000000300947 */ /* 0x004fea0003800000 */
[----:B------:R-:W0:Y:S01]  /*00d0*/  LDC.64 R10, c[0x0][0x380] ;  /* 0x0000e000ff0a7b82 */ /* 0x000e220000000a00 */
[----:B------:R-:W1:Y:S01]  /*00e0*/  LDCU UR5, c[0x0][0x370] ;  /* 0x00006e00ff0577ac */ /* 0x000e620008000800 */
[----:B------:R-:W-:-:S06]  /*00f0*/  IMAD.MOV.U32 R13, RZ, RZ, R0 ;  /* 0x000000ffff0d7224 */ /* 0x000fcc00078e0000 */
[----:B------:R-:W2:Y:S01]  /*0100*/  LDC.64 R8, c[0x0][0x388] ;  /* 0x0000e200ff087b82 */ /* 0x000ea20000000a00 */
[----:B-1----:R-:W-:-:S07]  /*0110*/  IMAD R12, R12, UR5, RZ ;  /* 0x000000050c0c7c24 */ /* 0x002fce000f8e02ff */
.L_x_2:
[----:B01----:R-:W-:-:S06]  /*0120*/  IMAD.WIDE R4, R13, 0x10, R10 ;  /* 0x000000100d047825 */ /* 0x003fcc00078e020a */
[----:B------:R-:W3:Y:S01]  /*0130*/  LDG.E.128 R4, desc[UR14][R4.64] ;  /* 0x0000000e04047981 */ /* 0x000ee2000c1e1d00 */
[----:B--2---:R-:W-:-:S04]  /*0140*/  IMAD.WIDE R2, R13, 0x10, R8 ;  /* 0x000000100d027825 */ /* 0x004fc800078e0208 */
[----:B------:R-:W-:-:S05]  /*0150*/  IMAD.IADD R13, R12, 0x1, R13 ;  /* 0x000000010c0d7824 */ /* 0x000fca00078e020d */
[----:B------:R-:W-:Y:S01]  /*0160*/  ISETP.GE.AND P0, PT, R13, UR7, PT ;  /* 0x000000070d007c0c */ /* 0x000fe2000bf06270 */
[----:B---3--:R1:W-:-:S12]  /*0170*/  STG.E.128 desc[UR14][R2.64], R4 ;  /* 0x0000000402007986 */ /* 0x0083d8000c101d0e */
[----:B------:R-:W-:Y:S05]  /*0180*/  @!P0 BRA `(.L_x_2) ;  /* 0xfffffffc00e48947 */ /* 0x000fea000383ffff */
.L_x_1:
[----:B------:R-:W-:Y:S05]  /*0190*/  BSYNC.RECONVERGENT B0 ;  /* 0x0000000000007941 */ /* 0x000fea0003800200 */
.L_x_0:
[----:B------:R-:W-:-:S04]  /*01a0*/  ULOP3.LUT UR5, UR4, 0xfffffffc, URZ, 0xc0, !UPT ;  /* 0xfffffffc04057892 */ /* 0x000fc8000f8ec0ff */
[----:B------:R-:W-:-:S06]  /*01b0*/  UIADD3 UR6, UPT, UPT, -UR5, UR13, URZ ;  /* 0x0000000d05067290 */ /* 0x000fcc000fffe1ff */
[----:B------:R-:W-:-:S04]  /*01c0*/  ISETP.NE.AND P0, PT, RZ, UR6, PT ;  /* 0x00000006ff007c0c */ /* 0x000fc8000bf05270 */
[----:B------:R-:W-:-:S13]  /*01d0*/  ISETP.NE.OR P0, PT, R0, UR7, !P0 ;  /* 0x0000000700007c0c */ /* 0x000fda000c705670 */
[----:B------:R-:W-:Y:S05]  /*01e0*/  @P0 EXIT ;  /* 0x000000000000094d */ /* 0x000fea0003800000 */
[----:B------:R-:W-:Y:S02]  /*01f0*/  UISETP.GT.AND UP0, UPT, UR6, -0x1, UPT ;  /* 0xffffffff0600788c */ /* 0x000fe4000bf04270 */
[----:B------:R-:W-:Y:S01]  /*0200*/  IMAD.U32 R0, RZ, RZ, UR6 ;  /* 0x00000006ff007e24 */ /* 0x000fe2000f8e00ff */
[----:B------:R-:W-:-:S06]  /*0210*/  ULOP3.LUT UR12, UR6, 0xf, URZ, 0xc0, !UPT ;  /* 0x0000000f060c7892 */ /* 0x000fcc000f8ec0ff */
[----:B------:R-:W-:Y:S06]  /*0220*/  BRA.U UP0, `(.L_x_3) ;  /* 0x0000000100d07547 */ /* 0x000fec000b800000 */
[----:B------:R-:W0:Y:S01]  /*0230*/  LDCU.128 UR8, c[0x0][0x380] ;  /* 0x00007000ff0877ac */ /* 0x000e220008000c00 */
[----:B------:R-:W-:Y:S01]  /*0240*/  IMAD.U32 R0, RZ, RZ, UR6 ;  /* 0x00000006ff007e24 */ /* 0x000fe2000f8e00ff */
[----:B------:R-:W-:Y:S01]  /*0250*/  UMOV UR4, 0x20 ;  /* 0x0000002000047882 */ /* 0x000fe20000000000 */
[----:B------:R-:W-:Y:S01]  /*0260*/  UMOV UR5, 0x0 ;  /* 0x0000000000057882 */ /* 0x000fe20000000000 */
[----:B------:R-:W-:Y:S02]  /*0270*/  ULOP3.LUT UR7, UR6, 0xfffffff0, URZ, 0xc0, !UPT ;  /* 0xfffffff006077892 */ /* 0x000fe4000f8ec0ff */
[----:B------:R-:W-:Y:S02]  /*0280*/  UIMAD.WIDE UR4, UR13, 0x4, UR4 ;  /* 0x000000040d0478a5 */ /* 0x000fe4000f8e0204 */
[----:B------:R-:W-:Y:S02]  /*0290*/  UIADD3 UR7, UPT, UPT, -UR7, URZ, URZ ;  /* 0x000000ff07077290 */ /* 0x000fe4000fffe1ff */
[----:B0-----:R-:W-:-:S02]  /*02a0*/  UIADD3 UR8, UP0, UPT, UR4, UR8, URZ ;  /* 0x0000000804087290 */ /* 0x001fc4000ff1e0ff */
[----:B------:R-:W-:Y:S02]  /*02b0*/  UIADD3 UR4, UP1, UPT, UR4, UR10, URZ ;  /* 0x0000000a04047290 */ /* 0x000fe4000ff3e0ff */
[----:B------:R-:W-:Y:S02]  /*02c0*/  UIADD3.X UR9, UPT, UPT, UR5, UR9, URZ, UP0, !UPT ;  /* 0x0000000905097290 */ /* 0x000fe400087fe4ff */
[----:B------:R-:W-:-:S12]  /*02d0*/  UIADD3.X UR5, UPT, UPT, UR5, UR11, URZ, UP1, !UPT ;  /* 0x0000000b05057290 */ /* 0x000fd80008ffe4ff */
.L_x_4:
[----:B-1--4-:R-:W-:-:S03]  /*02e0*/  IMAD.WIDE R2, R0, 0x4, RZ ;  /* 0x0000000400027825 */ /* 0x012fc600078e02ff */
[----:B------:R-:W-:-:S04]  /*02f0*/  IADD3 R4, P0, PT, -R2, UR8, RZ ;  /* 0x0000000802047c10 */ /* 0x000fc8000ff1e1ff */
[----:B------:R-:W-:-:S05]  /*0300*/  IADD3.X R5, PT, PT, ~R3, UR9, RZ, P0, !PT ;  /* 0x0000000903057c10 */ /* 0x000fca00087fe5ff */
[----:B------:R-:W2:Y:S01]  /*0310*/  LDG.E R7, desc[UR14][R4.64+-0x20] ;  /* 0xffffe00e04077981 */ /* 0x000ea2000c1e1900 */
[----:B------:R-:W-:-:S04]  /*0320*/  IADD3 R2, P0, PT, -R2, UR4, RZ ;  /* 0x0000000402027c10 */ /* 0x000fc8000ff1e1ff */
[----:B------:R-:W-:-:S05]  /*0330*/  IADD3.X R3, PT, PT, ~R3, UR5, RZ, P0, !PT ;  /* 0x0000000503037c10 */ /* 0x000fca00087fe5ff */
[----:B--2---:R0:W-:Y:S04]  /*0340*/  STG.E desc[UR14][R2.64+-0x20], R7 ;  /* 0xffffe00702007986 */ /* 0x0041e8000c10190e */
[----:B------:R-:W2:Y:S04]  /*0350*/  LDG.E R9, desc[UR14][R4.64+-0x1c] ;  /* 0xffffe40e04097981 */ /* 0x000ea8000c1e1900 */
[----:B--2---:R1:W-:Y:S04]  /*0360*/  STG.E desc[UR14][R2.64+-0x1c], R9 ;  /* 0xffffe40902007986 */ /* 0x0043e8000c10190e */
[----:B------:R-:W2:Y:S04]  /*0370*/  LDG.E R11, desc[UR14][R4.64+-0x18] ;  /* 0xffffe80e040b7981 */ /* 0x000ea8000c1e1900 */
[----:B--2---:R2:W-:Y:S04]  /*0380*/  STG.E desc[UR14][R2.64+-0x18], R11 ;  /* 0xffffe80b02007986 */ /* 0x0045e8000c10190e */
[----:B------:R-:W3:Y:S04]  /*0390*/  LDG.E R13, desc[UR14][R4.64+-0x14] ;  /* 0xffffec0e040d7981 */ /* 0x000ee8000c1e1900 */
[----:B---3--:R3:W-:Y:S04]  /*03a0*/  STG.E desc[UR14][R2.64+-0x14], R13 ;  /* 0xffffec0d02007986 */ /* 0x0087e8000c10190e */
[----:B------:R-:W4:Y:S04]  /*03b0*/  LDG.E R15, desc[UR14][R4.64+-0x10] ;  /* 0xfffff00e040f7981 */ /* 0x000f28000c1e1900 */
[----:B----4-:R4:W-:Y:S04]  /*03c0*/  STG.E desc[UR14][R2.64+-0x10], R15 ;  /* 0xfffff00f02007986 */ /* 0x0109e8000c10190e */
[----:B------:R-:W5:Y:S04]  /*03d0*/  LDG.E R17, desc[UR14][R4.64+-0xc] ;  /* 0xfffff40e04117981 */ /* 0x000f68000c1e1900 */
[----:B-----5:R5:W-:Y:S04]  /*03e0*/  STG.E desc[UR14][R2.64+-0xc], R17 ;  /* 0xfffff41102007986 */ /* 0x020be8000c10190e */
[----:B0-----:R-:W2:Y:S04]  /*03f0*/  LDG.E R7, desc[UR14][R4.64+-0x8] ;  /* 0xfffff80e04077981 */ /* 0x001ea8000c1e1900 */
[----:B--2---:R0:W-:Y:S04]  /*0400*/  STG.E desc[UR14][R2.64+-0x8], R7 ;  /* 0xfffff80702007986 */ /* 0x0041e8000c10190e */
[----:B-1----:R-:W2:Y:S04]  /*0410*/  LDG.E R9, desc[UR14][R4.64+-0x4] ;  /* 0xfffffc0e04097981 */ /* 0x002ea8000c1e1900 */
[----:B--2---:R1:W-:Y:S04]  /*0420*/  STG.E desc[UR14][R2.64+-0x4], R9 ;  /* 0xfffffc0902007986 */ /* 0x0043e8000c10190e */
[----:B------:R-:W2:Y:S04]  /*0430*/  LDG.E R11, desc[UR14][R4.64] ;  /* 0x0000000e040b7981 */ /* 0x000ea8000c1e1900 */
[----:B--2---:R2:W-:Y:S04]  /*0440*/  STG.E desc[UR14][R2.64], R11 ;  /* 0x0000000b02007986 */ /* 0x0045e8000c10190e */
[----:B---3--:R-:W3:Y:S04]  /*0450*/  LDG.E R13, desc[UR14][R4.64+0x4] ;  /* 0x0000040e040d7981 */ /* 0x008ee8000c1e1900 */
[----:B---3--:R3:W-:Y:S04]  /*0460*/  STG.E desc[UR14][R2.64+0x4], R13 ;  /* 0x0000040d02007986 */ /* 0x0087e8000c10190e */
[----:B----4-:R-:W4:Y:S04]  /*0470*/  LDG.E R15, desc[UR14][R4.64+0x8] ;  /* 0x0000080e040f7981 */ /* 0x010f28000c1e1900 */
[----:B----4-:R4:W-:Y:S04]  /*0480*/  STG.E desc[UR14][R2.64+0x8], R15 ;  /* 0x0000080f02007986 */ /* 0x0109e8000c10190e */
[----:B-----5:R-:W5:Y:S04]  /*0490*/  LDG.E R17, desc[UR14][R4.64+0xc] ;  /* 0x00000c0e04117981 */ /* 0x020f68000c1e1900 */
[----:B-----5:R4:W-:Y:S04]  /*04a0*/  STG.E desc[UR14][R2.64+0xc], R17 ;  /* 0x00000c1102007986 */ /* 0x0209e8000c10190e */
[----:B0-----:R-:W5:Y:S04]  /*04b0*/  LDG.E R7, desc[UR14][R4.64+0x10] ;  /* 0x0000100e04077981 */ /* 0x001f68000c1e1900 */
[----:B-----5:R4:W-:Y:S04]  /*04c0*/  STG.E desc[UR14][R2.64+0x10], R7 ;  /* 0x0000100702007986 */ /* 0x0209e8000c10190e */
[----:B-1----:R-:W5:Y:S04]  /*04d0*/  LDG.E R9, desc[UR14][R4.64+0x14] ;  /* 0x0000140e04097981 */ /* 0x002f68000c1e1900 */
[----:B-----5:R4:W-:Y:S04]  /*04e0*/  STG.E desc[UR14][R2.64+0x14], R9 ;  /* 0x0000140902007986 */ /* 0x0209e8000c10190e */
[----:B--2---:R-:W2:Y:S04]  /*04f0*/  LDG.E R11, desc[UR14][R4.64+0x18] ;  /* 0x0000180e040b7981 */ /* 0x004ea8000c1e1900 */
[----:B--2---:R4:W-:Y:S04]  /*0500*/  STG.E desc[UR14][R2.64+0x18], R11 ;  /* 0x0000180b02007986 */ /* 0x0049e8000c10190e */
[----:B---3--:R-:W2:Y:S01]  /*0510*/  LDG.E R13, desc[UR14][R4.64+0x1c] ;  /* 0x00001c0e040d7981 */ /* 0x008ea2000c1e1900 */
[----:B------:R-:W-:Y:S01]  /*0520*/  UIADD3 UR7, UPT, UPT, UR7, 0x10, URZ ;  /* 0x0000001007077890 */ /* 0x000fe2000fffe0ff */
[----:B------:R-:W-:-:S03]  /*0530*/  IADD3 R0, PT, PT, R0, -0x10, RZ ;  /* 0xfffffff000007810 */ /* 0x000fc60007ffe0ff */
[----:B------:R-:W-:Y:S01]  /*0540*/  UISETP.NE.AND UP0, UPT, UR7, URZ, UPT ;  /* 0x000000ff0700728c */ /* 0x000fe2000bf05270 */
[----:B--2---:R4:W-:Y:S08]  /*0550*/  STG.E desc[UR14][R2.64+0x1c], R13 ;  /* 0x00001c0d02007986 */ /* 0x0049f0000c10190e */
[----:B------:R-:W-:Y:S05]  /*0560*/  BRA.U UP0, `(.L_x_4) ;  /* 0xfffffffd005c7547 */ /* 0x000fea000b83ffff */
.L_x_3:
[----:B------:R-:W-:-:S13]  /*0570*/  ISETP.NE.AND P0, PT, RZ, UR12, PT ;  /* 0x0000000cff007c0c */ /* 0x000fda000bf05270 */
[----:B------:R-:W-:Y:S05]  /*0580*/  @!P0 EXIT ;  /* 0x000000000000894d */ /* 0x000fea0003800000 */
[----:B------:R-:W-:Y:S02]  /*0590*/  UISETP.GE.U32.AND UP0, UPT, UR12, 0x8, UPT ;  /* 0x000000080c00788c */ /* 0x000fe4000bf06070 */
[----:B------:R-:W-:-:S07]  /*05a0*/  ULOP3.LUT UR4, UR6, 0x7, URZ, 0xc0, !UPT ;  /* 0x0000000706047892 */ /* 0x000fce000f8ec0ff */
[----:B------:R-:W-:Y:S05]  /*05b0*/  BRA.U !UP0, `(.L_x_5) ;  /* 0x0000000108587547 */ /* 0x000fea000b800000 */
[----:B-1--4-:R-:W0:Y:S01]  /*05c0*/  LDC.64 R2, c[0x0][0x380] ;  /* 0x0000e000ff027b82 */ /* 0x012e220000000a00 */
[----:B------:R-:W-:-:S07]  /*05d0*/  IADD3 R7, PT, PT, -R0, UR13, RZ ;  /* 0x0000000d00077c10 */ /* 0x000fce000fffe1ff */
[----:B------:R-:W1:Y:S01]  /*05e0*/  LDC.64 R4, c[0x0][0x388] ;  /* 0x0000e200ff047b82 */ /* 0x000e620000000a00 */
[----:B0-----:R-:W-:-:S05]  /*05f0*/  IMAD.WIDE R2, R7, 0x4, R2 ;  /* 0x0000000407027825 */ /* 0x001fca00078e0202 */
[----:B------:R-:W2:Y:S01]  /*0600*/  LDG.E R9, desc[UR14][R2.64] ;  /* 0x0000000e02097981 */ /* 0x000ea2000c1e1900 */
[----:B-1----:R-:W-:-:S05]  /*0610*/  IMAD.WIDE R4, R7, 0x4, R4 ;  /* 0x0000000407047825 */ /* 0x002fca00078e0204 */
[----:B--2---:R0:W-:Y:S04]  /*0620*/  STG.E desc[UR14][R4.64], R9 ;  /* 0x0000000904007986 */ /* 0x0041e8000c10190e */
[----:B------:R-:W2:Y:S04]  /*0630*/  LDG.E R7, desc[UR14][R2.64+0x4] ;  /* 0x0000040e02077981 */ /* 0x000ea8000c1e1900 */
[----:B--2---:R1:W-:Y:S04]  /*0640*/  STG.E desc[UR14][R4.64+0x4], R7 ;  /* 0x0000040704007986 */ /* 0x0043e8000c10190e */
[----:B------:R-:W2:Y:S04]  /*0650*/  LDG.E R11, desc[UR14][R2.64+0x8] ;  /* 0x0000080e020b7981 */ /* 0x000ea8000c1e1900 */
[----:B--2---:R2:W-:Y:S04]  /*0660*/  STG.E desc[UR14][R4.64+0x8], R11 ;  /* 0x0000080b04007986 */ /* 0x0045e8000c10190e */
[----:B------:R-:W3:Y:S04]  /*0670*/  LDG.E R13, desc[UR14][R2.64+0xc] ;  /* 0x00000c0e020d7981 */ /* 0x000ee8000c1e1900 */
[----:B---3--:R2:W-:Y:S04]  /*0680*/  STG.E desc[UR14][R4.64+0xc], R13 ;  /* 0x00000c0d04007986 */ /* 0x0085e8000c10190e */
[----:B------:R-:W3:Y:S04]  /*0690*/  LDG.E R15, desc[UR14][R2.64+0x10] ;  /* 0x0000100e020f7981 */ /* 0x000ee8000c1e1900 */
[----:B---3--:R2:W-:Y:S04]  /*06a0*/  STG.E desc[UR14][R4.64+0x10], R15 ;  /* 0x0000100f04007986 */ /* 0x0085e8000c10190e */
[----:B------:R-:W3:Y:S04]  /*06b0*/  LDG.E R17, desc[UR14][R2.64+0x14] ;  /* 0x0000140e02117981 */ /* 0x000ee8000c1e1900 */
[----:B---3--:R2:W-:Y:S04]  /*06c0*/  STG.E desc[UR14][R4.64+0x14], R17 ;  /* 0x0000141104007986 */ /* 0x0085e8000c10190e */
[----:B0-----:R-:W3:Y:S04]  /*06d0*/  LDG.E R9, desc[UR14][R2.64+0x18] ;  /* 0x0000180e02097981 */ /* 0x001ee8000c1e1900 */
[----:B---3--:R2:W-:Y:S04]  /*06e0*/  STG.E desc[UR14][R4.64+0x18], R9 ;  /* 0x0000180904007986 */ /* 0x0085e8000c10190e */
[----:B-1----:R-:W3:Y:S01]  /*06f0*/  LDG.E R7, desc[UR14][R2.64+0x1c] ;  /* 0x00001c0e02077981 */ /* 0x002ee2000c1e1900 */
[----:B------:R-:W-:-:S03]  /*0700*/  VIADD R0, R0, 0xfffffff8 ;  /* 0xfffffff800007836 */ /* 0x000fc60000000000 */
[----:B---3--:R2:W-:Y:S04]  /*0710*/  STG.E desc[UR14][R4.64+0x1c], R7 ;  /* 0x00001c0704007986 */ /* 0x0085e8000c10190e */
.L_x_5:
[----:B------:R-:W-:-:S13]  /*0720*/  ISETP.NE.AND P0, PT, RZ, UR4, PT ;  /* 0x00000004ff007c0c */ /* 0x000fda000bf05270 */
[----:B------:R-:W-:Y:S05]  /*0730*/  @!P0 EXIT ;  /* 0x000000000000894d */ /* 0x000fea0003800000 */
[----:B------:R-:W-:Y:S02]  /*0740*/  UISETP.GE.U32.AND UP0, UPT, UR4, 0x4, UPT ;  /* 0x000000040400788c */ /* 0x000fe4000bf06070 */
[----:B------:R-:W-:-:S07]  /*0750*/  ULOP3.LUT UR6, UR6, 0x3, URZ, 0xc0, !UPT ;  /* 0x0000000306067892 */ /* 0x000fce000f8ec0ff */
[----:B------:R-:W-:Y:S05]  /*0760*/  BRA.U !UP0, `(.L_x_6) ;  /* 0x0000000108387547 */ /* 0x000fea000b800000 */
[----:B-1--4-:R-:W0:Y:S01]  /*0770*/  LDC.64 R2, c[0x0][0x380] ;  /* 0x0000e000ff027b82 */ /* 0x012e220000000a00 */
[----:B--2---:R-:W-:-:S07]  /*0780*/  IADD3 R9, PT, PT, -R0, UR13, RZ ;  /* 0x0000000d00097c10 */ /* 0x004fce000fffe1ff */
        /* <DEDUP_REMOVED lines=9> */
[----:B------:R-:W2:Y:S01]  /*0820*/  LDG.E R13, desc[UR14][R2.64+0xc] ;  /* 0x00000c0e020d7981 */ /* 0x000ea2000c1e1900 */
[----:B------:R-:W-:-:S03]  /*0830*/  VIADD R0, R0, 0xfffffffc ;  /* 0xfffffffc00007836 */ /* 0x000fc60000000000 */
[----:B--2---:R0:W-:Y:S04]  /*0840*/  STG.E desc[UR14][R4.64+0xc], R13 ;  /* 0x00000c0d04007986 */ /* 0x0041e8000c10190e */
.L_x_6:
[----:B------:R-:W-:-:S13]  /*0850*/  ISETP.NE.AND P0, PT, RZ, UR6, PT ;  /* 0x00000006ff007c0c */ /* 0x000fda000bf05270 */
[----:B------:R-:W-:Y:S05]  /*0860*/  @!P0 EXIT ;  /* 0x000000000000894d */ /* 0x000fea0003800000 */
[----:B------:R-:W3:Y:S01]  /*0870*/  LDCU.128 UR8, c[0x0][0x380] ;  /* 0x00007000ff0877ac */ /* 0x000ee20008000c00 */
[----:B------:R-:W-:Y:S02]  /*0880*/  UIADD3 UR12, UPT, UPT, -UR6, URZ, URZ ;  /* 0x000000ff060c7290 */ /* 0x000fe4000fffe1ff */
[----:B---3--:R-:W-:Y:S02]  /*0890*/  UIMAD.WIDE UR4, UR13, 0x4, UR10 ;  /* 0x000000040d0478a5 */ /* 0x008fe4000f8e020a */
[----:B------:R-:W-:-:S12]  /*08a0*/  UIMAD.WIDE UR6, UR13, 0x4, UR8 ;  /* 0x000000040d0678a5 */ /* 0x000fd8000f8e0208 */
.L_x_7:
[----:B0123--:R-:W-:-:S03]  /*08b0*/  IMAD.WIDE R4, R0, 0x4, RZ ;  /* 0x0000000400047825 */ /* 0x00ffc600078e02ff */
[----:B----4-:R-:W-:-:S04]  /*08c0*/  IADD3 R2, P0, PT, -R4, UR6, RZ ;  /* 0x0000000604027c10 */ /* 0x010fc8000ff1e1ff */
[----:B------:R-:W-:-:S06]  /*08d0*/  IADD3.X R3, PT, PT, ~R5, UR7, RZ, P0, !PT ;  /* 0x0000000705037c10 */ /* 0x000fcc00087fe5ff */
[----:B------:R-:W2:Y:S01]  /*08e0*/  LDG.E R3, desc[UR14][R2.64] ;  /* 0x0000000e02037981 */ /* 0x000ea2000c1e1900 */
[----:B------:R-:W-:Y:S01]  /*08f0*/  IADD3 R4, P0, PT, -R4, UR4, RZ ;  /* 0x0000000404047c10 */ /* 0x000fe2000ff1e1ff */
[----:B------:R-:W-:Y:S01]  /*0900*/  UIADD3 UR12, UPT, UPT, UR12, 0x1, URZ ;  /* 0x000000010c0c7890 */ /* 0x000fe2000fffe0ff */
[----:B------:R-:W-:Y:S02]  /*0910*/  IADD3 R0, PT, PT, R0, -0x1, RZ ;  /* 0xffffffff00007810 */ /* 0x000fe40007ffe0ff */
[----:B------:R-:W-:Y:S01]  /*0920*/  IADD3.X R5, PT, PT, ~R5, UR5, RZ, P0, !PT ;  /* 0x0000000505057c10 */ /* 0x000fe200087fe5ff */
[----:B------:R-:W-:-:S04]  /*0930*/  UISETP.NE.AND UP0, UPT, UR12, URZ, UPT ;  /* 0x000000ff0c00728c */ /* 0x000fc8000bf05270 */
[----:B--2---:R3:W-:Y:S05]  /*0940*/  STG.E desc[UR14][R4.64], R3 ;  /* 0x0000000304007986 */ /* 0x0047ea000c10190e */
[----:B------:R-:W-:Y:S05]  /*0950*/  BRA.U UP0, `(.L_x_7) ;  /* 0xfffffffd00d47547 */ /* 0x000fea000b83ffff */
[----:B------:R-:W-:Y:S05]  /*0960*/  EXIT ;  /* 0x000000000000794d */ /* 0x000fea0003800000 */
.L_x_8:
[----:B------:R-:W-:-:S00]  /*0970*/  BRA `(.L_x_8) ;  /* 0xfffffffc00fc7947 */ /* 0x000fc0000383ffff */
[----:B------:R-:W-:-:S00]  /*0980*/  NOP ;  /* 0x0000000000007918 */ /* 0x000fc00000000000 */
[----:B------:R-:W-:-:S00]  /*0990*/  NOP ;  /* 0x0000000000007918 */ /* 0x000fc00000000000 */
[----:B------:R-:W-:-:S00]  /*09a0*/  NOP ;  /* 0x0000000000007918 */ /* 0x000fc00000000000 */
[----:B------:R-:W-:-:S00]  /*09b0*/  NOP ;  /* 0x0000000000007918 */ /* 0x000fc00000000000 */
[----:B------:R-:W-:-:S00]  /*09c0*/  NOP ;  /* 0x0000000000007918 */ /* 0x000fc00000000000 */
[----:B------:R-:W-:-:S00]  /*09d0*/  NOP ;  /* 0x0000000000007918 */ /* 0x000fc00000000000 */
[----:B------:R-:W-:-:S00]  /*09e0*/  NOP ;  /* 0x0000000000007918 */ /* 0x000fc00000000000 */
[----:B------:R-:W-:-:S00]  /*09f0*/  NOP ;  /* 0x0000000000007918 */ /* 0x000fc00000000000 */
.L_x_9:


//--------------------- .nv.shared.reserved.0     --------------------------
	.section	.nv.shared.reserved.0,"aw",@nobits
	.weak		__nv_reservedSMEM_offset_0_alias
	.size		__nv_reservedSMEM_offset_0_alias, 0, 64
	.other		__nv_reservedSMEM_offset_0_alias,@"STO_CUDA_RESERVED_SHARED STV_DEFAULT"
__nv_reservedSMEM_offset_0_alias:
	.zero		0
	.zero		64


//--------------------- .nv.constant0._Z26device_copy_vector4_kernelPiS_i --------------------------
	.section	.nv.constant0._Z26device_copy_vector4_kernelPiS_i,"a",@progbits
	.sectionflags	@""
	.align	4
.nv.constant0._Z26device_copy_vector4_kernelPiS_i:
	.zero		916


//--------------------- SYMBOLS --------------------------

	.type		.nv.reservedSmem.offset0,@object
	.size		.nv.reservedSmem.offset0,0x4
